//
// Generated by NVIDIA NVVM Compiler
//
// Compiler Build ID: CL-36424714
// Cuda compilation tools, release 13.0, V13.0.88
// Based on NVVM 20.0.0
//

.version 9.0
.target sm_100
.address_size 64

	// .globl	_Z7erosionPhS_j
.extern .func  (.param .b32 func_retval0) vprintf
(
	.param .b64 vprintf_param_0,
	.param .b64 vprintf_param_1
)
;
.global .align 1 .b8 $str[16] = {91, 120, 58, 32, 37, 100, 44, 32, 121, 58, 32, 37, 100, 93, 32};

.visible .entry _Z7erosionPhS_j(
	.param .u64 .ptr .align 1 _Z7erosionPhS_j_param_0,
	.param .u64 .ptr .align 1 _Z7erosionPhS_j_param_1,
	.param .u32 _Z7erosionPhS_j_param_2
)
{
	.local .align 8 .b8 	__local_depot0[8];
	.reg .b64 	%SP;
	.reg .b64 	%SPL;
	.reg .b16 	%rs<2>;
	.reg .b32 	%r<13>;
	.reg .b64 	%rd<12>;

	mov.u64 	%SPL, __local_depot0;
	cvta.local.u64 	%SP, %SPL;
	ld.param.u64 	%rd1, [_Z7erosionPhS_j_param_0];
	ld.param.u64 	%rd2, [_Z7erosionPhS_j_param_1];
	ld.param.u32 	%r1, [_Z7erosionPhS_j_param_2];
	cvta.to.global.u64 	%rd3, %rd2;
	cvta.to.global.u64 	%rd4, %rd1;
	add.u64 	%rd5, %SP, 0;
	add.u64 	%rd6, %SPL, 0;
	mov.u32 	%r2, %ctaid.x;
	mov.u32 	%r3, %ntid.x;
	mov.u32 	%r4, %tid.x;
	mad.lo.s32 	%r5, %r2, %r3, %r4;
	mov.u32 	%r6, %ctaid.y;
	mov.u32 	%r7, %ntid.y;
	mov.u32 	%r8, %tid.y;
	mad.lo.s32 	%r9, %r6, %r7, %r8;
	st.local.v2.u32 	[%rd6], {%r5, %r9};
	mov.u64 	%rd7, $str;
	cvta.global.u64 	%rd8, %rd7;
	{ // callseq 0, 0
	.param .b64 param0;
	st.param.b64 	[param0], %rd8;
	.param .b64 param1;
	st.param.b64 	[param1], %rd5;
	.param .b32 retval0;
	call.uni (retval0), 
	vprintf, 
	(
	param0, 
	param1
	);
	ld.param.b32 	%r10, [retval0];
	} // callseq 0
	mad.lo.s32 	%r12, %r1, %r9, %r5;
	cvt.u64.u32 	%rd9, %r12;
	add.s64 	%rd10, %rd4, %rd9;
	ld.global.u8 	%rs1, [%rd10];
	add.s64 	%rd11, %rd3, %rd9;
	st.global.u8 	[%rd11], %rs1;
	ret;

}


// ===== COMPILED SASS (sm_100) =====

	.target	sm_100

	.elftype	@"ET_EXEC"


//--------------------- .note.nv.tkinfo           --------------------------
	.section	.note.nv.tkinfo,"",@"SHT_NOTE"
	.sectionflags	@"SHF_NOTE_NV_TKINFO"
	.tkinfo
        /*0018*/ 	.word	0x00000002
        /*0030*/ 	.string	""
        /*0030*/ 	.string	"ptxas"
        /*0030*/ 	.string	"Cuda compilation tools, release 13.0, V13.0.88"
        /*0030*/ 	.string	"Build cuda_13.0.r13.0/compiler.36424714_0"
        /*0030*/ 	.string	"-arch sm_100 -m 64 "



//--------------------- .note.nv.cuinfo           --------------------------
	.section	.note.nv.cuinfo,"",@"SHT_NOTE"
	.sectionflags	@"SHF_NOTE_NV_CUINFO"
        /*0018*/ 	.short	0x0002
        /*001a*/ 	.short	0x0064
        /*001c*/ 	.short	0x0082
	.zero		2


//--------------------- .nv.info                  --------------------------
	.section	.nv.info,"",@"SHT_CUDA_INFO"
	.align	4


	//----- nvinfo : EIATTR_REGCOUNT
	.align		4
        /*0000*/ 	.byte	0x04, 0x2f
        /*0002*/ 	.short	(.L_2 - .L_1)
	.align		4
.L_1:
        /*0004*/ 	.word	index@(_Z7erosionPhS_j)
        /*0008*/ 	.word	0x00000018


	//----- nvinfo : EIATTR_FRAME_SIZE
	.align		4
.L_2:
        /*000c*/ 	.byte	0x04, 0x11
        /*000e*/ 	.short	(.L_4 - .L_3)
	.align		4
.L_3:
        /*0010*/ 	.word	index@(_Z7erosionPhS_j)
        /*0014*/ 	.word	0x00000008


	//----- nvinfo : EIATTR_MIN_STACK_SIZE
	.align		4
.L_4:
        /*0018*/ 	.byte	0x04, 0x12
        /*001a*/ 	.short	(.L_6 - .L_5)
	.align		4
.L_5:
        /*001c*/ 	.word	index@(_Z7erosionPhS_j)
        /*0020*/ 	.word	0x00000008
.L_6:


//--------------------- .nv.compat                --------------------------
	.section	.nv.compat,"",@"SHT_CUDA_COMPAT_INFO"
	.align	4
        /*0000*/ 	.byte	0x02, 0x09, 0x00, 0x00, 0x02, 0x02, 0x01, 0x00, 0x02, 0x05, 0x05, 0x00, 0x03, 0x07, 0x01, 0x01
        /*0010*/ 	.byte	0x02, 0x03, 0x00, 0x00, 0x02, 0x06, 0x01, 0x00, 0x04, 0x0b, 0x08, 0x00, 0x09, 0x00, 0x00, 0x00
        /*0020*/ 	.byte	0x00, 0x00, 0x00, 0x00


//--------------------- .nv.info._Z7erosionPhS_j  --------------------------
	.section	.nv.info._Z7erosionPhS_j,"",@"SHT_CUDA_INFO"
	.sectionflags	@""
	.align	4


	//----- nvinfo : EIATTR_CUDA_API_VERSION
	.align		4
        /*0000*/ 	.byte	0x04, 0x37
        /*0002*/ 	.short	(.L_8 - .L_7)
.L_7:
        /*0004*/ 	.word	0x00000082


	//----- nvinfo : EIATTR_KPARAM_INFO
	.align		4
.L_8:
        /*0008*/ 	.byte	0x04, 0x17
        /*000a*/ 	.short	(.L_10 - .L_9)
.L_9:
        /*000c*/ 	.word	0x00000000
        /*0010*/ 	.short	0x0002
        /*0012*/ 	.short	0x0010
        /*0014*/ 	.byte	0x00, 0xf0, 0x11, 0x00


	//----- nvinfo : EIATTR_KPARAM_INFO
	.align		4
.L_10:
        /*0018*/ 	.byte	0x04, 0x17
        /*001a*/ 	.short	(.L_12 - .L_11)
.L_11:
        /*001c*/ 	.word	0x00000000
        /*0020*/ 	.short	0x0001
        /*0022*/ 	.short	0x0008
        /*0024*/ 	.byte	0x00, 0xf5, 0x21, 0x00


	//----- nvinfo : EIATTR_KPARAM_INFO
	.align		4
.L_12:
        /*0028*/ 	.byte	0x04, 0x17
        /*002a*/ 	.short	(.L_14 - .L_13)
.L_13:
        /*002c*/ 	.word	0x00000000
        /*0030*/ 	.short	0x0000
        /*0032*/ 	.short	0x0000
        /*0034*/ 	.byte	0x00, 0xf5, 0x21, 0x00


	//----- nvinfo : EIATTR_SPARSE_MMA_MASK
	.align		4
.L_14:
        /*0038*/ 	.byte	0x03, 0x50
        /*003a*/ 	.short	0x0000


	//----- nvinfo : EIATTR_MAXREG_COUNT
	.align		4
        /*003c*/ 	.byte	0x03, 0x1b
        /*003e*/ 	.short	0x00ff


	//----- nvinfo : EIATTR_EXTERNS
	.align		4
        /*0040*/ 	.byte	0x04, 0x0f
        /*0042*/ 	.short	(.L_16 - .L_15)


	//   ....[0]....
	.align		4
.L_15:
        /*0044*/ 	.word	index@(vprintf)


	//----- nvinfo : EIATTR_MERCURY_ISA_VERSION
	.align		4
.L_16:
        /*0048*/ 	.byte	0x03, 0x5f
        /*004a*/ 	.short	0x0101


	//----- nvinfo : EIATTR_VRC_CTA_INIT_COUNT
	.align		4
        /*004c*/ 	.byte	0x02, 0x4a
	.zero		1
	.zero		1


	//----- nvinfo : EIATTR_SYSCALL_OFFSETS
	.align		4
        /*0050*/ 	.byte	0x04, 0x46
        /*0052*/ 	.short	(.L_18 - .L_17)


	//   ....[0]....
.L_17:
        /*0054*/ 	.word	0x00000160


	//----- nvinfo : EIATTR_EXIT_INSTR_OFFSETS
	.align		4
.L_18:
        /*0058*/ 	.byte	0x04, 0x1c
        /*005a*/ 	.short	(.L_20 - .L_19)


	//   ....[0]....
.L_19:
        /*005c*/ 	.word	0x00000200


	//----- nvinfo : EIATTR_CBANK_PARAM_SIZE
	.align		4
.L_20:
        /*0060*/ 	.byte	0x03, 0x19
        /*0062*/ 	.short	0x0014


	//----- nvinfo : EIATTR_PARAM_CBANK
	.align		4
        /*0064*/ 	.byte	0x04, 0x0a
        /*0066*/ 	.short	(.L_22 - .L_21)
	.align		4
.L_21:
        /*0068*/ 	.word	index@(.nv.constant0._Z7erosionPhS_j)
        /*006c*/ 	.short	0x0380
        /*006e*/ 	.short	0x0014


	//----- nvinfo : EIATTR_SW_WAR
	.align		4
.L_22:
        /*0070*/ 	.byte	0x04, 0x36
        /*0072*/ 	.short	(.L_24 - .L_23)
.L_23:
        /*0074*/ 	.word	0x00000008
.L_24:


//--------------------- .nv.callgraph             --------------------------
	.section	.nv.callgraph,"",@"SHT_CUDA_CALLGRAPH"
	.align	4
	.sectionentsize	8
	.align		4
        /*0000*/ 	.word	0x00000000
	.align		4
        /*0004*/ 	.word	0xffffffff
	.align		4
        /*0008*/ 	.word	index@(_Z7erosionPhS_j)
	.align		4
        /*000c*/ 	.word	index@(vprintf)
	.align		4
        /*0010*/ 	.word	0x00000000
	.align		4
        /*0014*/ 	.word	0xfffffffe
	.align		4
        /*0018*/ 	.word	0x00000000
	.align		4
        /*001c*/ 	.word	0xfffffffd
	.align		4
        /*0020*/ 	.word	0x00000000
	.align		4
        /*0024*/ 	.word	0xfffffffc


//--------------------- .nv.constant4             --------------------------
	.section	.nv.constant4,"a",@progbits
	.align	8
	.align		8
.nv.constant4:
        /*0000*/ 	.dword	vprintf
	.align		8
        /*0008*/ 	.dword	$str


//--------------------- .text._Z7erosionPhS_j     --------------------------
	.section	.text._Z7erosionPhS_j,"ax",@progbits
	.align	128
        .global         _Z7erosionPhS_j
        .type           _Z7erosionPhS_j,@function
        .size           _Z7erosionPhS_j,(.L_x_2 - _Z7erosionPhS_j)
        .other          _Z7erosionPhS_j,@"STO_CUDA_ENTRY STV_DEFAULT"
_Z7erosionPhS_j:
.text._Z7erosionPhS_j:
[----:B------:R-:W0:Y:S01]  /*0000*/  LDC R1, c[0x0][0x37c] ;  /* 0x0000df00ff017b82 */ /* 0x000e220000000800 */
[----:B------:R-:W1:Y:S01]  /*0010*/  S2R R3, SR_TID.X ;  /* 0x0000000000037919 */ /* 0x000e620000002100 */
[----:B------:R-:W2:Y:S06]  /*0020*/  LDCU UR5, c[0x0][0x2fc] ;  /* 0x00005f80ff0577ac */ /* 0x000eac0008000800 */
[----:B------:R-:W1:Y:S01]  /*0030*/  LDC R16, c[0x0][0x360] ;  /* 0x0000d800ff107b82 */ /* 0x000e620000000800 */
[----:B0-----:R-:W-:Y:S01]  /*0040*/  VIADD R1, R1, 0xfffffff8 ;  /* 0xfffffff801017836 */ /* 0x001fe20000000000 */
[----:B------:R-:W0:Y:S01]  /*0050*/  S2R R0, SR_TID.Y ;  /* 0x0000000000007919 */ /* 0x000e220000002200 */
[----:B------:R-:W3:Y:S05]  /*0060*/  LDCU.64 UR36, c[0x0][0x358] ;  /* 0x00006b00ff2477ac */ /* 0x000eea0008000a00 */
[----:B------:R-:W1:Y:S08]  /*0070*/  S2UR UR4, SR_CTAID.X ;  /* 0x00000000000479c3 */ /* 0x000e700000002500 */
[----:B------:R-:W0:Y:S08]  /*0080*/  S2UR UR6, SR_CTAID.Y ;  /* 0x00000000000679c3 */ /* 0x000e300000002600 */
[----:B------:R-:W0:Y:S01]  /*0090*/  LDC R17, c[0x0][0x364] ;  /* 0x0000d900ff117b82 */ /* 0x000e220000000800 */
[----:B-1----:R-:W-:Y:S01]  /*00a0*/  IMAD R16, R16, UR4, R3 ;  /* 0x0000000410107c24 */ /* 0x002fe2000f8e0203 */
[----:B------:R-:W1:Y:S01]  /*00b0*/  LDCU UR4, c[0x0][0x2f8] ;  /* 0x00005f00ff0477ac */ /* 0x000e620008000800 */
[----:B0-----:R-:W-:Y:S01]  /*00c0*/  IMAD R17, R17, UR6, R0 ;  /* 0x0000000611117c24 */ /* 0x001fe2000f8e0200 */
[----:B------:R-:W-:Y:S01]  /*00d0*/  MOV R0, 0x0 ;  /* 0x0000000000007802 */ /* 0x000fe20000000f00 */
[----:B------:R-:W0:Y:S01]  /*00e0*/  LDCU.64 UR6, c[0x4][0x8] ;  /* 0x01000100ff0677ac */ /* 0x000e220008000a00 */
[----:B-1----:R-:W-:-:S02]  /*00f0*/  IADD3 R6, P0, PT, R1, UR4, RZ ;  /* 0x0000000401067c10 */ /* 0x002fc4000ff1e0ff */
[----:B------:R1:W4:Y:S01]  /*0100*/  LDC.64 R2, c[0x4][R0] ;  /* 0x0100000000027b82 */ /* 0x0003220000000a00 */
[----:B------:R1:W-:Y:S02]  /*0110*/  STL.64 [R1], R16 ;  /* 0x0000001001007387 */ /* 0x0003e40000100a00 */
[----:B--2---:R-:W-:Y:S02]  /*0120*/  IMAD.X R7, RZ, RZ, UR5, P0 ;  /* 0x00000005ff077e24 */ /* 0x004fe400080e06ff */
[----:B0-----:R-:W-:Y:S01]  /*0130*/  IMAD.U32 R4, RZ, RZ, UR6 ;  /* 0x00000006ff047e24 */ /* 0x001fe2000f8e00ff */
[----:B-1-3--:R-:W-:-:S07]  /*0140*/  MOV R5, UR7 ;  /* 0x0000000700057c02 */ /* 0x00afce0008000f00 */
[----:B------:R-:W-:-:S07]  /*0150*/  LEPC R20, `(.L_x_0) ;  /* 0x000000001014794e */ /* 0x000fce0000000000 */
[----:B----4-:R-:W-:Y:S05]  /*0160*/  CALL.ABS.NOINC R2 ;  /* 0x0000000002007343 */ /* 0x010fea0003c00000 */
.L_x_0:
[----:B------:R-:W0:Y:S01]  /*0170*/  LDCU UR4, c[0x0][0x390] ;  /* 0x00007200ff0477ac */ /* 0x000e220008000800 */
[----:B------:R-:W1:Y:S01]  /*0180*/  LDCU.128 UR8, c[0x0][0x380] ;  /* 0x00007000ff0877ac */ /* 0x000e620008000c00 */
[----:B0-----:R-:W-:-:S05]  /*0190*/  IMAD R4, R17, UR4, R16 ;  /* 0x0000000411047c24 */ /* 0x001fca000f8e0210 */
[----:B-1----:R-:W-:-:S04]  /*01a0*/  IADD3 R2, P0, PT, R4, UR8, RZ ;  /* 0x0000000804027c10 */ /* 0x002fc8000ff1e0ff */
[----:B------:R-:W-:-:S06]  /*01b0*/  IADD3.X R3, PT, PT, RZ, UR9, RZ, P0, !PT ;  /* 0x00000009ff037c10 */ /* 0x000fcc00087fe4ff */
[----:B------:R-:W2:Y:S01]  /*01c0*/  LDG.E.U8 R3, desc[UR36][R2.64] ;  /* 0x0000002402037981 */ /* 0x000ea2000c1e1100 */
[----:B------:R-:W-:-:S05]  /*01d0*/  IADD3 R4, P0, PT, R4, UR10, RZ ;  /* 0x0000000a04047c10 */ /* 0x000fca000ff1e0ff */
[----:B------:R-:W-:-:S05]  /*01e0*/  IMAD.X R5, RZ, RZ, UR11, P0 ;  /* 0x0000000bff057e24 */ /* 0x000fca00080e06ff */
[----:B--2---:R-:W-:Y:S01]  /*01f0*/  STG.E.U8 desc[UR36][R4.64], R3 ;  /* 0x0000000304007986 */ /* 0x004fe2000c101124 */
[----:B------:R-:W-:Y:S05]  /*0200*/  EXIT ;  /* 0x000000000000794d */ /* 0x000fea0003800000 */
.L_x_1:
[----:B------:R-:W-:-:S00]  /*0210*/  BRA `(.L_x_1) ;  /* 0xfffffffc00fc7947 */ /* 0x000fc0000383ffff */
[----:B------:R-:W-:-:S00]  /*0220*/  NOP ;  /* 0x0000000000007918 */ /* 0x000fc00000000000 */
        /* <DEDUP_REMOVED lines=13> */
.L_x_2:


//--------------------- .nv.global.init           --------------------------
	.section	.nv.global.init,"aw",@progbits
.nv.global.init:
	.type		$str,@object
	.size		$str,(.L_0 - $str)
$str:
        /*0000*/ 	.byte	0x5b, 0x78, 0x3a, 0x20, 0x25, 0x64, 0x2c, 0x20, 0x79, 0x3a, 0x20, 0x25, 0x64, 0x5d, 0x20, 0x00
.L_0:


//--------------------- .nv.shared.reserved.0     --------------------------
	.section	.nv.shared.reserved.0,"aw",@nobits
	.weak		__nv_reservedSMEM_offset_0_alias
	.size		__nv_reservedSMEM_offset_0_alias, 0, 64
	.other		__nv_reservedSMEM_offset_0_alias,@"STO_CUDA_RESERVED_SHARED STV_DEFAULT"
__nv_reservedSMEM_offset_0_alias:
	.zero		0
	.zero		64


//--------------------- .nv.constant0._Z7erosionPhS_j --------------------------
	.section	.nv.constant0._Z7erosionPhS_j,"a",@progbits
	.sectionflags	@""
	.align	4
.nv.constant0._Z7erosionPhS_j:
	.zero		916


//--------------------- SYMBOLS --------------------------

	.type		.nv.reservedSmem.offset0,@object
	.size		.nv.reservedSmem.offset0,0x4
	.type		vprintf,@function
